//
// Generated by NVIDIA NVVM Compiler
//
// Compiler Build ID: CL-36424714
// Cuda compilation tools, release 13.0, V13.0.88
// Based on NVVM 20.0.0
//

.version 9.0
.target sm_100
.address_size 64

	// .globl	_Z12sumAddNoSyncPKfPfi

.visible .entry _Z12sumAddNoSyncPKfPfi(
	.param .u64 .ptr .align 1 _Z12sumAddNoSyncPKfPfi_param_0,
	.param .u64 .ptr .align 1 _Z12sumAddNoSyncPKfPfi_param_1,
	.param .u32 _Z12sumAddNoSyncPKfPfi_param_2
)
{
	.reg .pred 	%p<20>;
	.reg .b32 	%r<50>;
	.reg .b32 	%f<172>;
	.reg .b64 	%rd<49>;

	ld.param.u64 	%rd16, [_Z12sumAddNoSyncPKfPfi_param_0];
	ld.param.u64 	%rd17, [_Z12sumAddNoSyncPKfPfi_param_1];
	ld.param.u32 	%r33, [_Z12sumAddNoSyncPKfPfi_param_2];
	cvta.to.global.u64 	%rd1, %rd16;
	cvta.to.global.u64 	%rd2, %rd17;
	mov.u32 	%r1, %tid.x;
	setp.lt.s32 	%p1, %r33, 1;
	mov.f32 	%f160, 0f00000000;
	@%p1 bra 	$L__BB0_13;
	mul.lo.s32 	%r2, %r33, %r1;
	and.b32  	%r3, %r33, 15;
	setp.lt.u32 	%p2, %r33, 16;
	mov.f32 	%f160, 0f00000000;
	mov.b32 	%r42, 0;
	@%p2 bra 	$L__BB0_4;
	and.b32  	%r42, %r33, 2147483632;
	neg.s32 	%r40, %r42;
	mul.wide.u32 	%rd18, %r2, 4;
	add.s64 	%rd19, %rd18, %rd1;
	add.s64 	%rd45, %rd19, 32;
	mov.f32 	%f160, 0f00000000;
$L__BB0_3:
	.pragma "nounroll";
	ld.global.f32 	%f35, [%rd45+-32];
	add.f32 	%f36, %f160, %f35;
	ld.global.f32 	%f37, [%rd45+-28];
	add.f32 	%f38, %f36, %f37;
	ld.global.f32 	%f39, [%rd45+-24];
	add.f32 	%f40, %f38, %f39;
	ld.global.f32 	%f41, [%rd45+-20];
	add.f32 	%f42, %f40, %f41;
	ld.global.f32 	%f43, [%rd45+-16];
	add.f32 	%f44, %f42, %f43;
	ld.global.f32 	%f45, [%rd45+-12];
	add.f32 	%f46, %f44, %f45;
	ld.global.f32 	%f47, [%rd45+-8];
	add.f32 	%f48, %f46, %f47;
	ld.global.f32 	%f49, [%rd45+-4];
	add.f32 	%f50, %f48, %f49;
	ld.global.f32 	%f51, [%rd45];
	add.f32 	%f52, %f50, %f51;
	ld.global.f32 	%f53, [%rd45+4];
	add.f32 	%f54, %f52, %f53;
	ld.global.f32 	%f55, [%rd45+8];
	add.f32 	%f56, %f54, %f55;
	ld.global.f32 	%f57, [%rd45+12];
	add.f32 	%f58, %f56, %f57;
	ld.global.f32 	%f59, [%rd45+16];
	add.f32 	%f60, %f58, %f59;
	ld.global.f32 	%f61, [%rd45+20];
	add.f32 	%f62, %f60, %f61;
	ld.global.f32 	%f63, [%rd45+24];
	add.f32 	%f64, %f62, %f63;
	ld.global.f32 	%f65, [%rd45+28];
	add.f32 	%f160, %f64, %f65;
	add.s32 	%r40, %r40, 16;
	add.s64 	%rd45, %rd45, 64;
	setp.ne.s32 	%p3, %r40, 0;
	@%p3 bra 	$L__BB0_3;
$L__BB0_4:
	setp.eq.s32 	%p4, %r3, 0;
	@%p4 bra 	$L__BB0_13;
	and.b32  	%r9, %r33, 7;
	setp.lt.u32 	%p5, %r3, 8;
	@%p5 bra 	$L__BB0_7;
	add.s32 	%r35, %r42, %r2;
	mul.wide.u32 	%rd20, %r35, 4;
	add.s64 	%rd21, %rd1, %rd20;
	ld.global.f32 	%f67, [%rd21];
	add.f32 	%f68, %f160, %f67;
	cvt.u64.u32 	%rd22, %r2;
	cvt.u64.u32 	%rd23, %r42;
	add.s64 	%rd24, %rd23, %rd22;
	shl.b64 	%rd25, %rd24, 2;
	add.s64 	%rd26, %rd1, %rd25;
	ld.global.f32 	%f69, [%rd26+4];
	add.f32 	%f70, %f68, %f69;
	ld.global.f32 	%f71, [%rd26+8];
	add.f32 	%f72, %f70, %f71;
	ld.global.f32 	%f73, [%rd26+12];
	add.f32 	%f74, %f72, %f73;
	ld.global.f32 	%f75, [%rd26+16];
	add.f32 	%f76, %f74, %f75;
	ld.global.f32 	%f77, [%rd26+20];
	add.f32 	%f78, %f76, %f77;
	ld.global.f32 	%f79, [%rd26+24];
	add.f32 	%f80, %f78, %f79;
	ld.global.f32 	%f81, [%rd26+28];
	add.f32 	%f160, %f80, %f81;
	add.s32 	%r42, %r42, 8;
$L__BB0_7:
	setp.eq.s32 	%p6, %r9, 0;
	@%p6 bra 	$L__BB0_13;
	and.b32  	%r12, %r33, 3;
	setp.lt.u32 	%p7, %r9, 4;
	@%p7 bra 	$L__BB0_10;
	add.s32 	%r36, %r42, %r2;
	mul.wide.u32 	%rd27, %r36, 4;
	add.s64 	%rd28, %rd1, %rd27;
	ld.global.f32 	%f83, [%rd28];
	add.f32 	%f84, %f160, %f83;
	cvt.u64.u32 	%rd29, %r2;
	cvt.u64.u32 	%rd30, %r42;
	add.s64 	%rd31, %rd30, %rd29;
	shl.b64 	%rd32, %rd31, 2;
	add.s64 	%rd33, %rd1, %rd32;
	ld.global.f32 	%f85, [%rd33+4];
	add.f32 	%f86, %f84, %f85;
	ld.global.f32 	%f87, [%rd33+8];
	add.f32 	%f88, %f86, %f87;
	ld.global.f32 	%f89, [%rd33+12];
	add.f32 	%f160, %f88, %f89;
	add.s32 	%r42, %r42, 4;
$L__BB0_10:
	setp.eq.s32 	%p8, %r12, 0;
	@%p8 bra 	$L__BB0_13;
	add.s32 	%r37, %r42, %r2;
	mul.wide.u32 	%rd34, %r37, 4;
	add.s64 	%rd46, %rd1, %rd34;
	neg.s32 	%r44, %r12;
$L__BB0_12:
	.pragma "nounroll";
	ld.global.f32 	%f90, [%rd46];
	add.f32 	%f160, %f160, %f90;
	add.s64 	%rd46, %rd46, 4;
	add.s32 	%r44, %r44, 1;
	setp.ne.s32 	%p9, %r44, 0;
	@%p9 bra 	$L__BB0_12;
$L__BB0_13:
	mul.wide.u32 	%rd35, %r1, 4;
	add.s64 	%rd9, %rd2, %rd35;
	st.global.f32 	[%rd9], %f160;
	add.s32 	%r38, %r33, -1;
	setp.eq.s32 	%p10, %r1, %r38;
	@%p10 bra 	$L__BB0_15;
	mul.wide.s32 	%rd36, %r33, 4;
	add.s64 	%rd37, %rd2, %rd36;
	ld.global.f32 	%f169, [%rd37];
	bra.uni 	$L__BB0_29;
$L__BB0_15:
	setp.lt.s32 	%p11, %r33, 1;
	mov.f32 	%f169, 0f00000000;
	@%p11 bra 	$L__BB0_28;
	and.b32  	%r18, %r33, 15;
	setp.lt.u32 	%p12, %r33, 16;
	mov.f32 	%f169, 0f00000000;
	mov.b32 	%r47, 0;
	@%p12 bra 	$L__BB0_19;
	and.b32  	%r47, %r33, 2147483632;
	neg.s32 	%r45, %r47;
	add.s64 	%rd47, %rd2, 32;
	mov.f32 	%f169, 0f00000000;
$L__BB0_18:
	.pragma "nounroll";
	ld.global.f32 	%f95, [%rd47+-32];
	add.f32 	%f96, %f169, %f95;
	ld.global.f32 	%f97, [%rd47+-28];
	add.f32 	%f98, %f96, %f97;
	ld.global.f32 	%f99, [%rd47+-24];
	add.f32 	%f100, %f98, %f99;
	ld.global.f32 	%f101, [%rd47+-20];
	add.f32 	%f102, %f100, %f101;
	ld.global.f32 	%f103, [%rd47+-16];
	add.f32 	%f104, %f102, %f103;
	ld.global.f32 	%f105, [%rd47+-12];
	add.f32 	%f106, %f104, %f105;
	ld.global.f32 	%f107, [%rd47+-8];
	add.f32 	%f108, %f106, %f107;
	ld.global.f32 	%f109, [%rd47+-4];
	add.f32 	%f110, %f108, %f109;
	ld.global.f32 	%f111, [%rd47];
	add.f32 	%f112, %f110, %f111;
	ld.global.f32 	%f113, [%rd47+4];
	add.f32 	%f114, %f112, %f113;
	ld.global.f32 	%f115, [%rd47+8];
	add.f32 	%f116, %f114, %f115;
	ld.global.f32 	%f117, [%rd47+12];
	add.f32 	%f118, %f116, %f117;
	ld.global.f32 	%f119, [%rd47+16];
	add.f32 	%f120, %f118, %f119;
	ld.global.f32 	%f121, [%rd47+20];
	add.f32 	%f122, %f120, %f121;
	ld.global.f32 	%f123, [%rd47+24];
	add.f32 	%f124, %f122, %f123;
	ld.global.f32 	%f125, [%rd47+28];
	add.f32 	%f169, %f124, %f125;
	add.s32 	%r45, %r45, 16;
	add.s64 	%rd47, %rd47, 64;
	setp.ne.s32 	%p13, %r45, 0;
	@%p13 bra 	$L__BB0_18;
$L__BB0_19:
	setp.eq.s32 	%p14, %r18, 0;
	@%p14 bra 	$L__BB0_28;
	and.b32  	%r24, %r33, 7;
	setp.lt.u32 	%p15, %r18, 8;
	@%p15 bra 	$L__BB0_22;
	mul.wide.u32 	%rd38, %r47, 4;
	add.s64 	%rd39, %rd2, %rd38;
	ld.global.f32 	%f127, [%rd39];
	add.f32 	%f128, %f169, %f127;
	ld.global.f32 	%f129, [%rd39+4];
	add.f32 	%f130, %f128, %f129;
	ld.global.f32 	%f131, [%rd39+8];
	add.f32 	%f132, %f130, %f131;
	ld.global.f32 	%f133, [%rd39+12];
	add.f32 	%f134, %f132, %f133;
	ld.global.f32 	%f135, [%rd39+16];
	add.f32 	%f136, %f134, %f135;
	ld.global.f32 	%f137, [%rd39+20];
	add.f32 	%f138, %f136, %f137;
	ld.global.f32 	%f139, [%rd39+24];
	add.f32 	%f140, %f138, %f139;
	ld.global.f32 	%f141, [%rd39+28];
	add.f32 	%f169, %f140, %f141;
	add.s32 	%r47, %r47, 8;
$L__BB0_22:
	setp.eq.s32 	%p16, %r24, 0;
	@%p16 bra 	$L__BB0_28;
	and.b32  	%r27, %r33, 3;
	setp.lt.u32 	%p17, %r24, 4;
	@%p17 bra 	$L__BB0_25;
	mul.wide.u32 	%rd40, %r47, 4;
	add.s64 	%rd41, %rd2, %rd40;
	ld.global.f32 	%f143, [%rd41];
	add.f32 	%f144, %f169, %f143;
	ld.global.f32 	%f145, [%rd41+4];
	add.f32 	%f146, %f144, %f145;
	ld.global.f32 	%f147, [%rd41+8];
	add.f32 	%f148, %f146, %f147;
	ld.global.f32 	%f149, [%rd41+12];
	add.f32 	%f169, %f148, %f149;
	add.s32 	%r47, %r47, 4;
$L__BB0_25:
	setp.eq.s32 	%p18, %r27, 0;
	@%p18 bra 	$L__BB0_28;
	mul.wide.u32 	%rd42, %r47, 4;
	add.s64 	%rd48, %rd2, %rd42;
	neg.s32 	%r49, %r27;
$L__BB0_27:
	.pragma "nounroll";
	ld.global.f32 	%f150, [%rd48];
	add.f32 	%f169, %f169, %f150;
	add.s64 	%rd48, %rd48, 4;
	add.s32 	%r49, %r49, 1;
	setp.ne.s32 	%p19, %r49, 0;
	@%p19 bra 	$L__BB0_27;
$L__BB0_28:
	mul.wide.u32 	%rd43, %r33, 4;
	add.s64 	%rd44, %rd2, %rd43;
	st.global.f32 	[%rd44], %f169;
	ld.global.f32 	%f160, [%rd9];
$L__BB0_29:
	add.f32 	%f151, %f169, %f160;
	st.global.f32 	[%rd9], %f151;
	ret;

}
	// .globl	_Z10sumAddSyncPKfPfi
.visible .entry _Z10sumAddSyncPKfPfi(
	.param .u64 .ptr .align 1 _Z10sumAddSyncPKfPfi_param_0,
	.param .u64 .ptr .align 1 _Z10sumAddSyncPKfPfi_param_1,
	.param .u32 _Z10sumAddSyncPKfPfi_param_2
)
{
	.reg .pred 	%p<20>;
	.reg .b32 	%r<50>;
	.reg .b32 	%f<168>;
	.reg .b64 	%rd<49>;

	ld.param.u64 	%rd16, [_Z10sumAddSyncPKfPfi_param_0];
	ld.param.u64 	%rd17, [_Z10sumAddSyncPKfPfi_param_1];
	ld.param.u32 	%r33, [_Z10sumAddSyncPKfPfi_param_2];
	cvta.to.global.u64 	%rd1, %rd16;
	cvta.to.global.u64 	%rd2, %rd17;
	mov.u32 	%r1, %tid.x;
	setp.lt.s32 	%p1, %r33, 1;
	mov.f32 	%f158, 0f00000000;
	@%p1 bra 	$L__BB1_13;
	mul.lo.s32 	%r2, %r33, %r1;
	and.b32  	%r3, %r33, 15;
	setp.lt.u32 	%p2, %r33, 16;
	mov.f32 	%f158, 0f00000000;
	mov.b32 	%r42, 0;
	@%p2 bra 	$L__BB1_4;
	and.b32  	%r42, %r33, 2147483632;
	neg.s32 	%r40, %r42;
	mul.wide.u32 	%rd18, %r2, 4;
	add.s64 	%rd19, %rd18, %rd1;
	add.s64 	%rd45, %rd19, 32;
	mov.f32 	%f158, 0f00000000;
$L__BB1_3:
	.pragma "nounroll";
	ld.global.f32 	%f31, [%rd45+-32];
	add.f32 	%f32, %f158, %f31;
	ld.global.f32 	%f33, [%rd45+-28];
	add.f32 	%f34, %f32, %f33;
	ld.global.f32 	%f35, [%rd45+-24];
	add.f32 	%f36, %f34, %f35;
	ld.global.f32 	%f37, [%rd45+-20];
	add.f32 	%f38, %f36, %f37;
	ld.global.f32 	%f39, [%rd45+-16];
	add.f32 	%f40, %f38, %f39;
	ld.global.f32 	%f41, [%rd45+-12];
	add.f32 	%f42, %f40, %f41;
	ld.global.f32 	%f43, [%rd45+-8];
	add.f32 	%f44, %f42, %f43;
	ld.global.f32 	%f45, [%rd45+-4];
	add.f32 	%f46, %f44, %f45;
	ld.global.f32 	%f47, [%rd45];
	add.f32 	%f48, %f46, %f47;
	ld.global.f32 	%f49, [%rd45+4];
	add.f32 	%f50, %f48, %f49;
	ld.global.f32 	%f51, [%rd45+8];
	add.f32 	%f52, %f50, %f51;
	ld.global.f32 	%f53, [%rd45+12];
	add.f32 	%f54, %f52, %f53;
	ld.global.f32 	%f55, [%rd45+16];
	add.f32 	%f56, %f54, %f55;
	ld.global.f32 	%f57, [%rd45+20];
	add.f32 	%f58, %f56, %f57;
	ld.global.f32 	%f59, [%rd45+24];
	add.f32 	%f60, %f58, %f59;
	ld.global.f32 	%f61, [%rd45+28];
	add.f32 	%f158, %f60, %f61;
	add.s32 	%r40, %r40, 16;
	add.s64 	%rd45, %rd45, 64;
	setp.ne.s32 	%p3, %r40, 0;
	@%p3 bra 	$L__BB1_3;
$L__BB1_4:
	setp.eq.s32 	%p4, %r3, 0;
	@%p4 bra 	$L__BB1_13;
	and.b32  	%r9, %r33, 7;
	setp.lt.u32 	%p5, %r3, 8;
	@%p5 bra 	$L__BB1_7;
	add.s32 	%r35, %r42, %r2;
	mul.wide.u32 	%rd20, %r35, 4;
	add.s64 	%rd21, %rd1, %rd20;
	ld.global.f32 	%f63, [%rd21];
	add.f32 	%f64, %f158, %f63;
	cvt.u64.u32 	%rd22, %r2;
	cvt.u64.u32 	%rd23, %r42;
	add.s64 	%rd24, %rd23, %rd22;
	shl.b64 	%rd25, %rd24, 2;
	add.s64 	%rd26, %rd1, %rd25;
	ld.global.f32 	%f65, [%rd26+4];
	add.f32 	%f66, %f64, %f65;
	ld.global.f32 	%f67, [%rd26+8];
	add.f32 	%f68, %f66, %f67;
	ld.global.f32 	%f69, [%rd26+12];
	add.f32 	%f70, %f68, %f69;
	ld.global.f32 	%f71, [%rd26+16];
	add.f32 	%f72, %f70, %f71;
	ld.global.f32 	%f73, [%rd26+20];
	add.f32 	%f74, %f72, %f73;
	ld.global.f32 	%f75, [%rd26+24];
	add.f32 	%f76, %f74, %f75;
	ld.global.f32 	%f77, [%rd26+28];
	add.f32 	%f158, %f76, %f77;
	add.s32 	%r42, %r42, 8;
$L__BB1_7:
	setp.eq.s32 	%p6, %r9, 0;
	@%p6 bra 	$L__BB1_13;
	and.b32  	%r12, %r33, 3;
	setp.lt.u32 	%p7, %r9, 4;
	@%p7 bra 	$L__BB1_10;
	add.s32 	%r36, %r42, %r2;
	mul.wide.u32 	%rd27, %r36, 4;
	add.s64 	%rd28, %rd1, %rd27;
	ld.global.f32 	%f79, [%rd28];
	add.f32 	%f80, %f158, %f79;
	cvt.u64.u32 	%rd29, %r2;
	cvt.u64.u32 	%rd30, %r42;
	add.s64 	%rd31, %rd30, %rd29;
	shl.b64 	%rd32, %rd31, 2;
	add.s64 	%rd33, %rd1, %rd32;
	ld.global.f32 	%f81, [%rd33+4];
	add.f32 	%f82, %f80, %f81;
	ld.global.f32 	%f83, [%rd33+8];
	add.f32 	%f84, %f82, %f83;
	ld.global.f32 	%f85, [%rd33+12];
	add.f32 	%f158, %f84, %f85;
	add.s32 	%r42, %r42, 4;
$L__BB1_10:
	setp.eq.s32 	%p8, %r12, 0;
	@%p8 bra 	$L__BB1_13;
	add.s32 	%r37, %r42, %r2;
	mul.wide.u32 	%rd34, %r37, 4;
	add.s64 	%rd46, %rd1, %rd34;
	neg.s32 	%r44, %r12;
$L__BB1_12:
	.pragma "nounroll";
	ld.global.f32 	%f86, [%rd46];
	add.f32 	%f158, %f158, %f86;
	add.s64 	%rd46, %rd46, 4;
	add.s32 	%r44, %r44, 1;
	setp.ne.s32 	%p9, %r44, 0;
	@%p9 bra 	$L__BB1_12;
$L__BB1_13:
	mul.wide.u32 	%rd35, %r1, 4;
	add.s64 	%rd9, %rd2, %rd35;
	st.global.f32 	[%rd9], %f158;
	bar.sync 	0;
	add.s32 	%r38, %r33, -1;
	setp.ne.s32 	%p10, %r1, %r38;
	@%p10 bra 	$L__BB1_28;
	setp.lt.s32 	%p11, %r33, 1;
	mov.f32 	%f167, 0f00000000;
	@%p11 bra 	$L__BB1_27;
	and.b32  	%r18, %r33, 15;
	setp.lt.u32 	%p12, %r33, 16;
	mov.f32 	%f167, 0f00000000;
	mov.b32 	%r47, 0;
	@%p12 bra 	$L__BB1_18;
	and.b32  	%r47, %r33, 2147483632;
	neg.s32 	%r45, %r47;
	add.s64 	%rd47, %rd2, 32;
	mov.f32 	%f167, 0f00000000;
$L__BB1_17:
	.pragma "nounroll";
	ld.global.f32 	%f91, [%rd47+-32];
	add.f32 	%f92, %f167, %f91;
	ld.global.f32 	%f93, [%rd47+-28];
	add.f32 	%f94, %f92, %f93;
	ld.global.f32 	%f95, [%rd47+-24];
	add.f32 	%f96, %f94, %f95;
	ld.global.f32 	%f97, [%rd47+-20];
	add.f32 	%f98, %f96, %f97;
	ld.global.f32 	%f99, [%rd47+-16];
	add.f32 	%f100, %f98, %f99;
	ld.global.f32 	%f101, [%rd47+-12];
	add.f32 	%f102, %f100, %f101;
	ld.global.f32 	%f103, [%rd47+-8];
	add.f32 	%f104, %f102, %f103;
	ld.global.f32 	%f105, [%rd47+-4];
	add.f32 	%f106, %f104, %f105;
	ld.global.f32 	%f107, [%rd47];
	add.f32 	%f108, %f106, %f107;
	ld.global.f32 	%f109, [%rd47+4];
	add.f32 	%f110, %f108, %f109;
	ld.global.f32 	%f111, [%rd47+8];
	add.f32 	%f112, %f110, %f111;
	ld.global.f32 	%f113, [%rd47+12];
	add.f32 	%f114, %f112, %f113;
	ld.global.f32 	%f115, [%rd47+16];
	add.f32 	%f116, %f114, %f115;
	ld.global.f32 	%f117, [%rd47+20];
	add.f32 	%f118, %f116, %f117;
	ld.global.f32 	%f119, [%rd47+24];
	add.f32 	%f120, %f118, %f119;
	ld.global.f32 	%f121, [%rd47+28];
	add.f32 	%f167, %f120, %f121;
	add.s32 	%r45, %r45, 16;
	add.s64 	%rd47, %rd47, 64;
	setp.ne.s32 	%p13, %r45, 0;
	@%p13 bra 	$L__BB1_17;
$L__BB1_18:
	setp.eq.s32 	%p14, %r18, 0;
	@%p14 bra 	$L__BB1_27;
	and.b32  	%r24, %r33, 7;
	setp.lt.u32 	%p15, %r18, 8;
	@%p15 bra 	$L__BB1_21;
	mul.wide.u32 	%rd36, %r47, 4;
	add.s64 	%rd37, %rd2, %rd36;
	ld.global.f32 	%f123, [%rd37];
	add.f32 	%f124, %f167, %f123;
	ld.global.f32 	%f125, [%rd37+4];
	add.f32 	%f126, %f124, %f125;
	ld.global.f32 	%f127, [%rd37+8];
	add.f32 	%f128, %f126, %f127;
	ld.global.f32 	%f129, [%rd37+12];
	add.f32 	%f130, %f128, %f129;
	ld.global.f32 	%f131, [%rd37+16];
	add.f32 	%f132, %f130, %f131;
	ld.global.f32 	%f133, [%rd37+20];
	add.f32 	%f134, %f132, %f133;
	ld.global.f32 	%f135, [%rd37+24];
	add.f32 	%f136, %f134, %f135;
	ld.global.f32 	%f137, [%rd37+28];
	add.f32 	%f167, %f136, %f137;
	add.s32 	%r47, %r47, 8;
$L__BB1_21:
	setp.eq.s32 	%p16, %r24, 0;
	@%p16 bra 	$L__BB1_27;
	and.b32  	%r27, %r33, 3;
	setp.lt.u32 	%p17, %r24, 4;
	@%p17 bra 	$L__BB1_24;
	mul.wide.u32 	%rd38, %r47, 4;
	add.s64 	%rd39, %rd2, %rd38;
	ld.global.f32 	%f139, [%rd39];
	add.f32 	%f140, %f167, %f139;
	ld.global.f32 	%f141, [%rd39+4];
	add.f32 	%f142, %f140, %f141;
	ld.global.f32 	%f143, [%rd39+8];
	add.f32 	%f144, %f142, %f143;
	ld.global.f32 	%f145, [%rd39+12];
	add.f32 	%f167, %f144, %f145;
	add.s32 	%r47, %r47, 4;
$L__BB1_24:
	setp.eq.s32 	%p18, %r27, 0;
	@%p18 bra 	$L__BB1_27;
	mul.wide.u32 	%rd40, %r47, 4;
	add.s64 	%rd48, %rd2, %rd40;
	neg.s32 	%r49, %r27;
$L__BB1_26:
	.pragma "nounroll";
	ld.global.f32 	%f146, [%rd48];
	add.f32 	%f167, %f167, %f146;
	add.s64 	%rd48, %rd48, 4;
	add.s32 	%r49, %r49, 1;
	setp.ne.s32 	%p19, %r49, 0;
	@%p19 bra 	$L__BB1_26;
$L__BB1_27:
	mul.wide.u32 	%rd41, %r33, 4;
	add.s64 	%rd42, %rd2, %rd41;
	st.global.f32 	[%rd42], %f167;
$L__BB1_28:
	bar.sync 	0;
	mul.wide.s32 	%rd43, %r33, 4;
	add.s64 	%rd44, %rd2, %rd43;
	ld.global.f32 	%f147, [%rd44];
	ld.global.f32 	%f148, [%rd9];
	add.f32 	%f149, %f147, %f148;
	st.global.f32 	[%rd9], %f149;
	ret;

}


// ===== COMPILED SASS (sm_100) =====

	.target	sm_100

	.elftype	@"ET_EXEC"


//--------------------- .note.nv.tkinfo           --------------------------
	.section	.note.nv.tkinfo,"",@"SHT_NOTE"
	.sectionflags	@"SHF_NOTE_NV_TKINFO"
	.tkinfo
        /*0018*/ 	.word	0x00000002
        /*0030*/ 	.string	""
        /*0030*/ 	.string	"ptxas"
        /*0030*/ 	.string	"Cuda compilation tools, release 13.0, V13.0.88"
        /*0030*/ 	.string	"Build cuda_13.0.r13.0/compiler.36424714_0"
        /*0030*/ 	.string	"-arch sm_100 -m 64 "



//--------------------- .note.nv.cuinfo           --------------------------
	.section	.note.nv.cuinfo,"",@"SHT_NOTE"
	.sectionflags	@"SHF_NOTE_NV_CUINFO"
        /*0018*/ 	.short	0x0002
        /*001a*/ 	.short	0x0064
        /*001c*/ 	.short	0x0082
	.zero		2


//--------------------- .nv.info                  --------------------------
	.section	.nv.info,"",@"SHT_CUDA_INFO"
	.align	4


	//----- nvinfo : EIATTR_REGCOUNT
	.align		4
        /*0000*/ 	.byte	0x04, 0x2f
        /*0002*/ 	.short	(.L_1 - .L_0)
	.align		4
.L_0:
        /*0004*/ 	.word	index@(_Z12sumAddNoSyncPKfPfi)
        /*0008*/ 	.word	0x0000001d


	//----- nvinfo : EIATTR_FRAME_SIZE
	.align		4
.L_1:
        /*000c*/ 	.byte	0x04, 0x11
        /*000e*/ 	.short	(.L_3 - .L_2)
	.align		4
.L_2:
        /*0010*/ 	.word	index@(_Z12sumAddNoSyncPKfPfi)
        /*0014*/ 	.word	0x00000000


	//----- nvinfo : EIATTR_REGCOUNT
	.align		4
.L_3:
        /*0018*/ 	.byte	0x04, 0x2f
        /*001a*/ 	.short	(.L_5 - .L_4)
	.align		4
.L_4:
        /*001c*/ 	.word	index@(_Z10sumAddSyncPKfPfi)
        /*0020*/ 	.word	0x0000001d


	//----- nvinfo : EIATTR_FRAME_SIZE
	.align		4
.L_5:
        /*0024*/ 	.byte	0x04, 0x11
        /*0026*/ 	.short	(.L_7 - .L_6)
	.align		4
.L_6:
        /*0028*/ 	.word	index@(_Z10sumAddSyncPKfPfi)
        /*002c*/ 	.word	0x00000000


	//----- nvinfo : EIATTR_MIN_STACK_SIZE
	.align		4
.L_7:
        /*0030*/ 	.byte	0x04, 0x12
        /*0032*/ 	.short	(.L_9 - .L_8)
	.align		4
.L_8:
        /*0034*/ 	.word	index@(_Z10sumAddSyncPKfPfi)
        /*0038*/ 	.word	0x00000000


	//----- nvinfo : EIATTR_MIN_STACK_SIZE
	.align		4
.L_9:
        /*003c*/ 	.byte	0x04, 0x12
        /*003e*/ 	.short	(.L_11 - .L_10)
	.align		4
.L_10:
        /*0040*/ 	.word	index@(_Z12sumAddNoSyncPKfPfi)
        /*0044*/ 	.word	0x00000000
.L_11:


//--------------------- .nv.compat                --------------------------
	.section	.nv.compat,"",@"SHT_CUDA_COMPAT_INFO"
	.align	4
        /*0000*/ 	.byte	0x02, 0x09, 0x00, 0x00, 0x02, 0x02, 0x01, 0x00, 0x02, 0x05, 0x05, 0x00, 0x03, 0x07, 0x01, 0x01
        /*0010*/ 	.byte	0x02, 0x03, 0x00, 0x00, 0x02, 0x06, 0x01, 0x00, 0x04, 0x0b, 0x08, 0x00, 0x09, 0x00, 0x00, 0x00
        /*0020*/ 	.byte	0x00, 0x00, 0x00, 0x00


//--------------------- .nv.info._Z10sumAddSyncPKfPfi --------------------------
	.section	.nv.info._Z10sumAddSyncPKfPfi,"",@"SHT_CUDA_INFO"
	.sectionflags	@""
	.align	4


	//----- nvinfo : EIATTR_CUDA_API_VERSION
	.align		4
        /*0000*/ 	.byte	0x04, 0x37
        /*0002*/ 	.short	(.L_13 - .L_12)
.L_12:
        /*0004*/ 	.word	0x00000082


	//----- nvinfo : EIATTR_KPARAM_INFO
	.align		4
.L_13:
        /*0008*/ 	.byte	0x04, 0x17
        /*000a*/ 	.short	(.L_15 - .L_14)
.L_14:
        /*000c*/ 	.word	0x00000000
        /*0010*/ 	.short	0x0002
        /*0012*/ 	.short	0x0010
        /*0014*/ 	.byte	0x00, 0xf0, 0x11, 0x00


	//----- nvinfo : EIATTR_KPARAM_INFO
	.align		4
.L_15:
        /*0018*/ 	.byte	0x04, 0x17
        /*001a*/ 	.short	(.L_17 - .L_16)
.L_16:
        /*001c*/ 	.word	0x00000000
        /*0020*/ 	.short	0x0001
        /*0022*/ 	.short	0x0008
        /*0024*/ 	.byte	0x00, 0xf5, 0x21, 0x00


	//----- nvinfo : EIATTR_KPARAM_INFO
	.align		4
.L_17:
        /*0028*/ 	.byte	0x04, 0x17
        /*002a*/ 	.short	(.L_19 - .L_18)
.L_18:
        /*002c*/ 	.word	0x00000000
        /*0030*/ 	.short	0x0000
        /*0032*/ 	.short	0x0000
        /*0034*/ 	.byte	0x00, 0xf5, 0x21, 0x00


	//----- nvinfo : EIATTR_SPARSE_MMA_MASK
	.align		4
.L_19:
        /*0038*/ 	.byte	0x03, 0x50
        /*003a*/ 	.short	0x0000


	//----- nvinfo : EIATTR_MAXREG_COUNT
	.align		4
        /*003c*/ 	.byte	0x03, 0x1b
        /*003e*/ 	.short	0x00ff


	//----- nvinfo : EIATTR_NUM_BARRIERS
	.align		4
        /*0040*/ 	.byte	0x02, 0x4c
        /*0042*/ 	.byte	0x01
	.zero		1


	//----- nvinfo : EIATTR_MERCURY_ISA_VERSION
	.align		4
        /*0044*/ 	.byte	0x03, 0x5f
        /*0046*/ 	.short	0x0101


	//----- nvinfo : EIATTR_VRC_CTA_INIT_COUNT
	.align		4
        /*0048*/ 	.byte	0x02, 0x4a
	.zero		1
	.zero		1


	//----- nvinfo : EIATTR_EXIT_INSTR_OFFSETS
	.align		4
        /*004c*/ 	.byte	0x04, 0x1c
        /*004e*/ 	.short	(.L_21 - .L_20)


	//   ....[0]....
.L_20:
        /*0050*/ 	.word	0x00000f30


	//----- nvinfo : EIATTR_CRS_STACK_SIZE
	.align		4
.L_21:
        /*0054*/ 	.byte	0x04, 0x1e
        /*0056*/ 	.short	(.L_23 - .L_22)
.L_22:
        /*0058*/ 	.word	0x00000000


	//----- nvinfo : EIATTR_CBANK_PARAM_SIZE
	.align		4
.L_23:
        /*005c*/ 	.byte	0x03, 0x19
        /*005e*/ 	.short	0x0014


	//----- nvinfo : EIATTR_PARAM_CBANK
	.align		4
        /*0060*/ 	.byte	0x04, 0x0a
        /*0062*/ 	.short	(.L_25 - .L_24)
	.align		4
.L_24:
        /*0064*/ 	.word	index@(.nv.constant0._Z10sumAddSyncPKfPfi)
        /*0068*/ 	.short	0x0380
        /*006a*/ 	.short	0x0014


	//----- nvinfo : EIATTR_SW_WAR
	.align		4
.L_25:
        /*006c*/ 	.byte	0x04, 0x36
        /*006e*/ 	.short	(.L_27 - .L_26)
.L_26:
        /*0070*/ 	.word	0x00000008
.L_27:


//--------------------- .nv.info._Z12sumAddNoSyncPKfPfi --------------------------
	.section	.nv.info._Z12sumAddNoSyncPKfPfi,"",@"SHT_CUDA_INFO"
	.sectionflags	@""
	.align	4


	//----- nvinfo : EIATTR_CUDA_API_VERSION
	.align		4
        /*0000*/ 	.byte	0x04, 0x37
        /*0002*/ 	.short	(.L_29 - .L_28)
.L_28:
        /*0004*/ 	.word	0x00000082


	//----- nvinfo : EIATTR_KPARAM_INFO
	.align		4
.L_29:
        /*0008*/ 	.byte	0x04, 0x17
        /*000a*/ 	.short	(.L_31 - .L_30)
.L_30:
        /*000c*/ 	.word	0x00000000
        /*0010*/ 	.short	0x0002
        /*0012*/ 	.short	0x0010
        /*0014*/ 	.byte	0x00, 0xf0, 0x11, 0x00


	//----- nvinfo : EIATTR_KPARAM_INFO
	.align		4
.L_31:
        /*0018*/ 	.byte	0x04, 0x17
        /*001a*/ 	.short	(.L_33 - .L_32)
.L_32:
        /*001c*/ 	.word	0x00000000
        /*0020*/ 	.short	0x0001
        /*0022*/ 	.short	0x0008
        /*0024*/ 	.byte	0x00, 0xf5, 0x21, 0x00


	//----- nvinfo : EIATTR_KPARAM_INFO
	.align		4
.L_33:
        /*0028*/ 	.byte	0x04, 0x17
        /*002a*/ 	.short	(.L_35 - .L_34)
.L_34:
        /*002c*/ 	.word	0x00000000
        /*0030*/ 	.short	0x0000
        /*0032*/ 	.short	0x0000
        /*0034*/ 	.byte	0x00, 0xf5, 0x21, 0x00


	//----- nvinfo : EIATTR_SPARSE_MMA_MASK
	.align		4
.L_35:
        /*0038*/ 	.byte	0x03, 0x50
        /*003a*/ 	.short	0x0000


	//----- nvinfo : EIATTR_MAXREG_COUNT
	.align		4
        /*003c*/ 	.byte	0x03, 0x1b
        /*003e*/ 	.short	0x00ff


	//----- nvinfo : EIATTR_MERCURY_ISA_VERSION
	.align		4
        /*0040*/ 	.byte	0x03, 0x5f
        /*0042*/ 	.short	0x0101


	//----- nvinfo : EIATTR_VRC_CTA_INIT_COUNT
	.align		4
        /*0044*/ 	.byte	0x02, 0x4a
	.zero		1
	.zero		1


	//----- nvinfo : EIATTR_EXIT_INSTR_OFFSETS
	.align		4
        /*0048*/ 	.byte	0x04, 0x1c
        /*004a*/ 	.short	(.L_37 - .L_36)


	//   ....[0]....
.L_36:
        /*004c*/ 	.word	0x00000f20


	//----- nvinfo : EIATTR_CRS_STACK_SIZE
	.align		4
.L_37:
        /*0050*/ 	.byte	0x04, 0x1e
        /*0052*/ 	.short	(.L_39 - .L_38)
.L_38:
        /*0054*/ 	.word	0x00000000


	//----- nvinfo : EIATTR_CBANK_PARAM_SIZE
	.align		4
.L_39:
        /*0058*/ 	.byte	0x03, 0x19
        /*005a*/ 	.short	0x0014


	//----- nvinfo : EIATTR_PARAM_CBANK
	.align		4
        /*005c*/ 	.byte	0x04, 0x0a
        /*005e*/ 	.short	(.L_41 - .L_40)
	.align		4
.L_40:
        /*0060*/ 	.word	index@(.nv.constant0._Z12sumAddNoSyncPKfPfi)
        /*0064*/ 	.short	0x0380
        /*0066*/ 	.short	0x0014


	//----- nvinfo : EIATTR_SW_WAR
	.align		4
.L_41:
        /*0068*/ 	.byte	0x04, 0x36
        /*006a*/ 	.short	(.L_43 - .L_42)
.L_42:
        /*006c*/ 	.word	0x00000008
.L_43:


//--------------------- .nv.callgraph             --------------------------
	.section	.nv.callgraph,"",@"SHT_CUDA_CALLGRAPH"
	.align	4
	.sectionentsize	8
	.align		4
        /*0000*/ 	.word	0x00000000
	.align		4
        /*0004*/ 	.word	0xffffffff
	.align		4
        /*0008*/ 	.word	0x00000000
	.align		4
        /*000c*/ 	.word	0xfffffffe
	.align		4
        /*0010*/ 	.word	0x00000000
	.align		4
        /*0014*/ 	.word	0xfffffffd
	.align		4
        /*0018*/ 	.word	0x00000000
	.align		4
        /*001c*/ 	.word	0xfffffffc


//--------------------- .text._Z10sumAddSyncPKfPfi --------------------------
	.section	.text._Z10sumAddSyncPKfPfi,"ax",@progbits
	.align	128
        .global         _Z10sumAddSyncPKfPfi
        .type           _Z10sumAddSyncPKfPfi,@function
        .size           _Z10sumAddSyncPKfPfi,(.L_x_31 - _Z10sumAddSyncPKfPfi)
        .other          _Z10sumAddSyncPKfPfi,@"STO_CUDA_ENTRY STV_DEFAULT"
_Z10sumAddSyncPKfPfi:
.text._Z10sumAddSyncPKfPfi:
[----:B------:R-:W-:Y:S08]  /*0000*/  LDC R1, c[0x0][0x37c] ;  /* 0x0000df00ff017b82 */ /* 0x000ff00000000800 */
[----:B------:R-:W0:Y:S01]  /*0010*/  LDC R0, c[0x0][0x390] ;  /* 0x0000e400ff007b82 */ /* 0x000e220000000800 */
[----:B------:R-:W1:Y:S01]  /*0020*/  S2R R7, SR_TID.X ;  /* 0x0000000000077919 */ /* 0x000e620000002100 */
[----:B------:R-:W2:Y:S01]  /*0030*/  LDCU.64 UR6, c[0x0][0x358] ;  /* 0x00006b00ff0677ac */ /* 0x000ea20008000a00 */
[----:B------:R-:W-:Y:S01]  /*0040*/  HFMA2 R9, -RZ, RZ, 0, 0 ;  /* 0x00000000ff097431 */ /* 0x000fe200000001ff */
[----:B0-----:R-:W-:-:S13]  /*0050*/  ISETP.GE.AND P0, PT, R0, 0x1, PT ;  /* 0x000000010000780c */ /* 0x001fda0003f06270 */
[----:B-12---:R-:W-:Y:S05]  /*0060*/  @!P0 BRA `(.L_x_0) ;  /* 0x0000000400d48947 */ /* 0x006fea0003800000 */
[C---:B------:R-:W-:Y:S01]  /*0070*/  ISETP.GE.U32.AND P2, PT, R0.reuse, 0x10, PT ;  /* 0x000000100000780c */ /* 0x040fe20003f46070 */
[----:B------:R-:W-:Y:S01]  /*0080*/  IMAD R4, R7, R0, RZ ;  /* 0x0000000007047224 */ /* 0x000fe200078e02ff */
[----:B------:R-:W-:Y:S02]  /*0090*/  LOP3.LUT R21, R0, 0xf, RZ, 0xc0, !PT ;  /* 0x0000000f00157812 */ /* 0x000fe400078ec0ff */
[----:B------:R-:W-:Y:S02]  /*00a0*/  MOV R9, RZ ;  /* 0x000000ff00097202 */ /* 0x000fe40000000f00 */
[----:B------:R-:W-:Y:S02]  /*00b0*/  ISETP.NE.AND P1, PT, R21, RZ, PT ;  /* 0x000000ff1500720c */ /* 0x000fe40003f25270 */
[----:B------:R-:W-:-:S05]  /*00c0*/  MOV R5, RZ ;  /* 0x000000ff00057202 */ /* 0x000fca0000000f00 */
[----:B------:R-:W-:Y:S06]  /*00d0*/  @!P2 BRA `(.L_x_1) ;  /* 0x0000000000b0a947 */ /* 0x000fec0003800000 */
[----:B------:R-:W0:Y:S01]  /*00e0*/  LDC.64 R2, c[0x0][0x380] ;  /* 0x0000e000ff027b82 */ /* 0x000e220000000a00 */
[----:B------:R-:W-:Y:S02]  /*00f0*/  LOP3.LUT R5, R0, 0x7ffffff0, RZ, 0xc0, !PT ;  /* 0x7ffffff000057812 */ /* 0x000fe400078ec0ff */
[----:B------:R-:W-:Y:S02]  /*0100*/  MOV R9, RZ ;  /* 0x000000ff00097202 */ /* 0x000fe40000000f00 */
[----:B------:R-:W-:Y:S01]  /*0110*/  IADD3 R23, PT, PT, -R5, RZ, RZ ;  /* 0x000000ff05177210 */ /* 0x000fe20007ffe1ff */
[----:B0-----:R-:W-:-:S03]  /*0120*/  IMAD.WIDE.U32 R2, R4, 0x4, R2 ;  /* 0x0000000404027825 */ /* 0x001fc600078e0002 */
[----:B------:R-:W-:-:S04]  /*0130*/  IADD3 R2, P2, PT, R2, 0x20, RZ ;  /* 0x0000002002027810 */ /* 0x000fc80007f5e0ff */
[----:B------:R-:W-:-:S09]  /*0140*/  IADD3.X R3, PT, PT, RZ, R3, RZ, P2, !PT ;  /* 0x00000003ff037210 */ /* 0x000fd200017fe4ff */
.L_x_2:
[----:B------:R-:W2:Y:S04]  /*0150*/  LDG.E R20, desc[UR6][R2.64+-0x20] ;  /* 0xffffe00602147981 */ /* 0x000ea8000c1e1900 */
[----:B------:R-:W3:Y:S04]  /*0160*/  LDG.E R19, desc[UR6][R2.64+-0x1c] ;  /* 0xffffe40602137981 */ /* 0x000ee8000c1e1900 */
[----:B------:R-:W4:Y:S04]  /*0170*/  LDG.E R22, desc[UR6][R2.64+-0x18] ;  /* 0xffffe80602167981 */ /* 0x000f28000c1e1900 */
[----:B------:R-:W5:Y:S04]  /*0180*/  LDG.E R24, desc[UR6][R2.64+-0x14] ;  /* 0xffffec0602187981 */ /* 0x000f68000c1e1900 */
        /* <DEDUP_REMOVED lines=11> */
[----:B------:R0:W5:Y:S01]  /*0240*/  LDG.E R6, desc[UR6][R2.64+0x1c] ;  /* 0x00001c0602067981 */ /* 0x000162000c1e1900 */
[----:B------:R-:W-:-:S04]  /*0250*/  IADD3 R23, PT, PT, R23, 0x10, RZ ;  /* 0x0000001017177810 */ /* 0x000fc80007ffe0ff */
[----:B------:R-:W-:Y:S02]  /*0260*/  ISETP.NE.AND P2, PT, R23, RZ, PT ;  /* 0x000000ff1700720c */ /* 0x000fe40003f45270 */
[----:B0-----:R-:W-:-:S04]  /*0270*/  IADD3 R2, P3, PT, R2, 0x40, RZ ;  /* 0x0000004002027810 */ /* 0x001fc80007f7e0ff */
[----:B------:R-:W-:Y:S01]  /*0280*/  IADD3.X R3, PT, PT, RZ, R3, RZ, P3, !PT ;  /* 0x00000003ff037210 */ /* 0x000fe20001ffe4ff */
[----:B--2---:R-:W-:-:S04]  /*0290*/  FADD R20, R20, R9 ;  /* 0x0000000914147221 */ /* 0x004fc80000000000 */
[----:B---3--:R-:W-:-:S04]  /*02a0*/  FADD R19, R20, R19 ;  /* 0x0000001314137221 */ /* 0x008fc80000000000 */
[----:B----4-:R-:W-:-:S04]  /*02b0*/  FADD R19, R19, R22 ;  /* 0x0000001613137221 */ /* 0x010fc80000000000 */
[----:B-----5:R-:W-:-:S04]  /*02c0*/  FADD R19, R19, R24 ;  /* 0x0000001813137221 */ /* 0x020fc80000000000 */
[----:B------:R-:W-:-:S04]  /*02d0*/  FADD R19, R19, R26 ;  /* 0x0000001a13137221 */ /* 0x000fc80000000000 */
        /* <DEDUP_REMOVED lines=10> */
[----:B------:R-:W-:Y:S01]  /*0380*/  FADD R9, R11, R6 ;  /* 0x000000060b097221 */ /* 0x000fe20000000000 */
[----:B------:R-:W-:Y:S06]  /*0390*/  @P2 BRA `(.L_x_2) ;  /* 0xfffffffc006c2947 */ /* 0x000fec000383ffff */
.L_x_1:
[----:B------:R-:W-:Y:S05]  /*03a0*/  @!P1 BRA `(.L_x_0) ;  /* 0x0000000400049947 */ /* 0x000fea0003800000 */
[----:B------:R-:W-:Y:S02]  /*03b0*/  ISETP.GE.U32.AND P2, PT, R21, 0x8, PT ;  /* 0x000000081500780c */ /* 0x000fe40003f46070 */
[----:B------:R-:W-:-:S04]  /*03c0*/  LOP3.LUT R8, R0, 0x7, RZ, 0xc0, !PT ;  /* 0x0000000700087812 */ /* 0x000fc800078ec0ff */
[----:B------:R-:W-:-:S07]  /*03d0*/  ISETP.NE.AND P1, PT, R8, RZ, PT ;  /* 0x000000ff0800720c */ /* 0x000fce0003f25270 */
[----:B------:R-:W-:Y:S06]  /*03e0*/  @!P2 BRA `(.L_x_3) ;  /* 0x000000000064a947 */ /* 0x000fec0003800000 */
[----:B------:R-:W0:Y:S01]  /*03f0*/  LDC.64 R10, c[0x0][0x380] ;  /* 0x0000e000ff0a7b82 */ /* 0x000e220000000a00 */
[----:B------:R-:W1:Y:S01]  /*0400*/  LDCU.64 UR4, c[0x0][0x380] ;  /* 0x00007000ff0477ac */ /* 0x000e620008000a00 */
[CC--:B------:R-:W-:Y:S02]  /*0410*/  IADD3 R3, PT, PT, R4.reuse, R5.reuse, RZ ;  /* 0x0000000504037210 */ /* 0x0c0fe40007ffe0ff */
[----:B------:R-:W-:-:S04]  /*0420*/  IADD3 R6, P2, PT, R4, R5, RZ ;  /* 0x0000000504067210 */ /* 0x000fc80007f5e0ff */
[----:B------:R-:W-:Y:S02]  /*0430*/  IADD3.X R13, PT, PT, RZ, RZ, RZ, P2, !PT ;  /* 0x000000ffff0d7210 */ /* 0x000fe400017fe4ff */
[----:B-1----:R-:W-:Y:S01]  /*0440*/  LEA R2, P2, R6, UR4, 0x2 ;  /* 0x0000000406027c11 */ /* 0x002fe2000f8410ff */
[----:B0-----:R-:W-:-:S03]  /*0450*/  IMAD.WIDE.U32 R10, R3, 0x4, R10 ;  /* 0x00000004030a7825 */ /* 0x001fc600078e000a */
[----:B------:R-:W-:-:S03]  /*0460*/  LEA.HI.X R3, R6, UR5, R13, 0x2, P2 ;  /* 0x0000000506037c11 */ /* 0x000fc600090f140d */
[----:B------:R-:W2:Y:S04]  /*0470*/  LDG.E R10, desc[UR6][R10.64] ;  /* 0x000000060a0a7981 */ /* 0x000ea8000c1e1900 */
[----:B------:R-:W3:Y:S04]  /*0480*/  LDG.E R6, desc[UR6][R2.64+0x4] ;  /* 0x0000040602067981 */ /* 0x000ee8000c1e1900 */
[----:B------:R-:W4:Y:S04]  /*0490*/  LDG.E R13, desc[UR6][R2.64+0x8] ;  /* 0x00000806020d7981 */ /* 0x000f28000c1e1900 */
[----:B------:R-:W5:Y:S04]  /*04a0*/  LDG.E R15, desc[UR6][R2.64+0xc] ;  /* 0x00000c06020f7981 */ /* 0x000f68000c1e1900 */
[----:B------:R-:W5:Y:S04]  /*04b0*/  LDG.E R17, desc[UR6][R2.64+0x10] ;  /* 0x0000100602117981 */ /* 0x000f68000c1e1900 */
[----:B------:R-:W5:Y:S04]  /*04c0*/  LDG.E R19, desc[UR6][R2.64+0x14] ;  /* 0x0000140602137981 */ /* 0x000f68000c1e1900 */
[----:B------:R-:W5:Y:S04]  /*04d0*/  LDG.E R21, desc[UR6][R2.64+0x18] ;  /* 0x0000180602157981 */ /* 0x000f68000c1e1900 */
[----:B------:R-:W5:Y:S01]  /*04e0*/  LDG.E R23, desc[UR6][R2.64+0x1c] ;  /* 0x00001c0602177981 */ /* 0x000f62000c1e1900 */
[----:B------:R-:W-:Y:S01]  /*04f0*/  IADD3 R5, PT, PT, R5, 0x8, RZ ;  /* 0x0000000805057810 */ /* 0x000fe20007ffe0ff */
[----:B--2---:R-:W-:-:S04]  /*0500*/  FADD R9, R9, R10 ;  /* 0x0000000a09097221 */ /* 0x004fc80000000000 */
[----:B---3--:R-:W-:-:S04]  /*0510*/  FADD R6, R9, R6 ;  /* 0x0000000609067221 */ /* 0x008fc80000000000 */
[----:B----4-:R-:W-:-:S04]  /*0520*/  FADD R6, R6, R13 ;  /* 0x0000000d06067221 */ /* 0x010fc80000000000 */
[----:B-----5:R-:W-:-:S04]  /*0530*/  FADD R6, R6, R15 ;  /* 0x0000000f06067221 */ /* 0x020fc80000000000 */
[----:B------:R-:W-:-:S04]  /*0540*/  FADD R6, R6, R17 ;  /* 0x0000001106067221 */ /* 0x000fc80000000000 */
[----:B------:R-:W-:-:S04]  /*0550*/  FADD R6, R6, R19 ;  /* 0x0000001306067221 */ /* 0x000fc80000000000 */
[----:B------:R-:W-:-:S04]  /*0560*/  FADD R6, R6, R21 ;  /* 0x0000001506067221 */ /* 0x000fc80000000000 */
[----:B------:R-:W-:-:S07]  /*0570*/  FADD R9, R6, R23 ;  /* 0x0000001706097221 */ /* 0x000fce0000000000 */
.L_x_3:
        /* <DEDUP_REMOVED lines=16> */
[----:B------:R-:W5:Y:S01]  /*0680*/  LDG.E R15, desc[UR6][R2.64+0xc] ;  /* 0x00000c06020f7981 */ /* 0x000f62000c1e1900 */
[----:B------:R-:W-:Y:S01]  /*0690*/  IADD3 R5, PT, PT, R5, 0x4, RZ ;  /* 0x0000000405057810 */ /* 0x000fe20007ffe0ff */
[----:B--2---:R-:W-:-:S04]  /*06a0*/  FADD R9, R9, R10 ;  /* 0x0000000a09097221 */ /* 0x004fc80000000000 */
[----:B---3--:R-:W-:-:S04]  /*06b0*/  FADD R8, R9, R8 ;  /* 0x0000000809087221 */ /* 0x008fc80000000000 */
[----:B----4-:R-:W-:-:S04]  /*06c0*/  FADD R8, R8, R13 ;  /* 0x0000000d08087221 */ /* 0x010fc80000000000 */
[----:B-----5:R-:W-:-:S07]  /*06d0*/  FADD R9, R8, R15 ;  /* 0x0000000f08097221 */ /* 0x020fce0000000000 */
.L_x_4:
[----:B------:R-:W-:Y:S05]  /*06e0*/  @!P1 BRA `(.L_x_0) ;  /* 0x0000000000349947 */ /* 0x000fea0003800000 */
[----:B------:R-:W0:Y:S01]  /*06f0*/  LDC.64 R2, c[0x0][0x380] ;  /* 0x0000e000ff027b82 */ /* 0x000e220000000a00 */
[----:B------:R-:W-:Y:S02]  /*0700*/  IADD3 R5, PT, PT, R4, R5, RZ ;  /* 0x0000000504057210 */ /* 0x000fe40007ffe0ff */
[----:B------:R-:W-:-:S03]  /*0710*/  IADD3 R6, PT, PT, -R6, RZ, RZ ;  /* 0x000000ff06067210 */ /* 0x000fc60007ffe1ff */
[----:B0-----:R-:W-:-:S03]  /*0720*/  IMAD.WIDE.U32 R2, R5, 0x4, R2 ;  /* 0x0000000405027825 */ /* 0x001fc600078e0002 */
[----:B------:R-:W-:-:S07]  /*0730*/  MOV R4, R2 ;  /* 0x0000000200047202 */ /* 0x000fce0000000f00 */
.L_x_5:
[----:B------:R-:W-:-:S06]  /*0740*/  MOV R2, R4 ;  /* 0x0000000400027202 */ /* 0x000fcc0000000f00 */
[----:B------:R0:W2:Y:S01]  /*0750*/  LDG.E R2, desc[UR6][R2.64] ;  /* 0x0000000602027981 */ /* 0x0000a2000c1e1900 */
[----:B------:R-:W-:Y:S02]  /*0760*/  IADD3 R6, PT, PT, R6, 0x1, RZ ;  /* 0x0000000106067810 */ /* 0x000fe40007ffe0ff */
[----:B------:R-:W-:Y:S02]  /*0770*/  IADD3 R4, P2, PT, R4, 0x4, RZ ;  /* 0x0000000404047810 */ /* 0x000fe40007f5e0ff */
[----:B------:R-:W-:Y:S02]  /*0780*/  ISETP.NE.AND P1, PT, R6, RZ, PT ;  /* 0x000000ff0600720c */ /* 0x000fe40003f25270 */
[----:B0-----:R-:W-:Y:S01]  /*0790*/  IADD3.X R3, PT, PT, RZ, R3, RZ, P2, !PT ;  /* 0x00000003ff037210 */ /* 0x001fe200017fe4ff */
[----:B--2---:R-:W-:-:S10]  /*07a0*/  FADD R9, R2, R9 ;  /* 0x0000000902097221 */ /* 0x004fd40000000000 */
[----:B------:R-:W-:Y:S05]  /*07b0*/  @P1 BRA `(.L_x_5) ;  /* 0xfffffffc00e01947 */ /* 0x000fea000383ffff */
.L_x_0:
[----:B------:R-:W0:Y:S01]  /*07c0*/  LDC.64 R2, c[0x0][0x388] ;  /* 0x0000e200ff027b82 */ /* 0x000e220000000a00 */
[----:B------:R-:W-:Y:S01]  /*07d0*/  IADD3 R6, PT, PT, R0, -0x1, RZ ;  /* 0xffffffff00067810 */ /* 0x000fe20007ffe0ff */
[----:B------:R-:W-:Y:S03]  /*07e0*/  BSSY.RECONVERGENT B0, `(.L_x_6) ;  /* 0x000006e000007945 */ /* 0x000fe60003800200 */
[C---:B------:R-:W-:Y:S01]  /*07f0*/  ISETP.NE.AND P1, PT, R7.reuse, R6, PT ;  /* 0x000000060700720c */ /* 0x040fe20003f25270 */
[----:B0-----:R-:W-:-:S05]  /*0800*/  IMAD.WIDE.U32 R4, R7, 0x4, R2 ;  /* 0x0000000407047825 */ /* 0x001fca00078e0002 */
[----:B------:R0:W-:Y:S01]  /*0810*/  STG.E desc[UR6][R4.64], R9 ;  /* 0x0000000904007986 */ /* 0x0001e2000c101906 */
[----:B------:R-:W-:Y:S06]  /*0820*/  BAR.SYNC.DEFER_BLOCKING 0x0 ;  /* 0x0000000000007b1d */ /* 0x000fec0000010000 */
[----:B------:R-:W-:Y:S05]  /*0830*/  @P1 BRA `(.L_x_7) ;  /* 0x0000000400a01947 */ /* 0x000fea0003800000 */
[----:B------:R-:W-:Y:S01]  /*0840*/  HFMA2 R8, -RZ, RZ, 0, 0 ;  /* 0x00000000ff087431 */ /* 0x000fe200000001ff */
[----:B------:R-:W-:Y:S06]  /*0850*/  @!P0 BRA `(.L_x_8) ;  /* 0x0000000400908947 */ /* 0x000fec0003800000 */
[C---:B------:R-:W-:Y:S02]  /*0860*/  ISETP.GE.U32.AND P0, PT, R0.reuse, 0x10, PT ;  /* 0x000000100000780c */ /* 0x040fe40003f06070 */
[----:B0-----:R-:W-:Y:S02]  /*0870*/  CS2R R8, SRZ ;  /* 0x0000000000087805 */ /* 0x001fe4000001ff00 */
[----:B------:R-:W-:-:S04]  /*0880*/  LOP3.LUT R24, R0, 0xf, RZ, 0xc0, !PT ;  /* 0x0000000f00187812 */ /* 0x000fc800078ec0ff */
[----:B------:R-:W-:-:S05]  /*0890*/  ISETP.NE.AND P2, PT, R24, RZ, PT ;  /* 0x000000ff1800720c */ /* 0x000fca0003f45270 */
[----:B------:R-:W-:Y:S08]  /*08a0*/  @!P0 BRA `(.L_x_9) ;  /* 0x0000000000b48947 */ /* 0x000ff00003800000 */
[----:B------:R-:W0:Y:S01]  /*08b0*/  LDCU.64 UR4, c[0x0][0x388] ;  /* 0x00007100ff0477ac */ /* 0x000e220008000a00 */
[----:B------:R-:W-:Y:S02]  /*08c0*/  LOP3.LUT R9, R0, 0x7ffffff0, RZ, 0xc0, !PT ;  /* 0x7ffffff000097812 */ /* 0x000fe400078ec0ff */
[----:B------:R-:W-:Y:S02]  /*08d0*/  MOV R8, RZ ;  /* 0x000000ff00087202 */ /* 0x000fe40000000f00 */
[----:B------:R-:W-:Y:S01]  /*08e0*/  IADD3 R26, PT, PT, -R9, RZ, RZ ;  /* 0x000000ff091a7210 */ /* 0x000fe20007ffe1ff */
[----:B0-----:R-:W-:-:S04]  /*08f0*/  UIADD3 UR4, UP0, UPT, UR4, 0x20, URZ ;  /* 0x0000002004047890 */ /* 0x001fc8000ff1e0ff */
[----:B------:R-:W-:Y:S02]  /*0900*/  UIADD3.X UR5, UPT, UPT, URZ, UR5, URZ, UP0, !UPT ;  /* 0x00000005ff057290 */ /* 0x000fe400087fe4ff */
[----:B------:R-:W-:-:S04]  /*0910*/  MOV R6, UR4 ;  /* 0x0000000400067c02 */ /* 0x000fc80008000f00 */
[----:B------:R-:W-:-:S07]  /*0920*/  MOV R7, UR5 ;  /* 0x0000000500077c02 */ /* 0x000fce0008000f00 */
.L_x_10:
        /* <DEDUP_REMOVED lines=14> */
[----:B------:R-:W5:Y:S01]  /*0a10*/  LDG.E R11, desc[UR6][R6.64+0x18] ;  /* 0x00001806060b7981 */ /* 0x000f62000c1e1900 */
[----:B--2---:R-:W-:-:S03]  /*0a20*/  FADD R23, R23, R8 ;  /* 0x0000000817177221 */ /* 0x004fc60000000000 */
[----:B------:R0:W2:Y:S01]  /*0a30*/  LDG.E R8, desc[UR6][R6.64+0x1c] ;  /* 0x00001c0606087981 */ /* 0x0000a2000c1e1900 */
[----:B------:R-:W-:Y:S01]  /*0a40*/  IADD3 R26, PT, PT, R26, 0x10, RZ ;  /* 0x000000101a1a7810 */ /* 0x000fe20007ffe0ff */
[----:B---3--:R-:W-:-:S03]  /*0a50*/  FADD R22, R23, R22 ;  /* 0x0000001617167221 */ /* 0x008fc60000000000 */
[----:B------:R-:W-:Y:S01]  /*0a60*/  ISETP.NE.AND P0, PT, R26, RZ, PT ;  /* 0x000000ff1a00720c */ /* 0x000fe20003f05270 */
[----:B----4-:R-:W-:-:S04]  /*0a70*/  FADD R22, R22, R25 ;  /* 0x0000001916167221 */ /* 0x010fc80000000000 */
[----:B-----5:R-:W-:Y:S01]  /*0a80*/  FADD R21, R22, R21 ;  /* 0x0000001516157221 */ /* 0x020fe20000000000 */
[----:B0-----:R-:W-:-:S03]  /*0a90*/  IADD3 R6, P1, PT, R6, 0x40, RZ ;  /* 0x0000004006067810 */ /* 0x001fc60007f3e0ff */
[----:B------:R-:W-:Y:S01]  /*0aa0*/  FADD R20, R21, R20 ;  /* 0x0000001415147221 */ /* 0x000fe20000000000 */
[----:B------:R-:W-:-:S03]  /*0ab0*/  IADD3.X R7, PT, PT, RZ, R7, RZ, P1, !PT ;  /* 0x00000007ff077210 */ /* 0x000fc60000ffe4ff */
        /* <DEDUP_REMOVED lines=10> */
[----:B--2---:R-:W-:Y:S01]  /*0b60*/  FADD R8, R11, R8 ;  /* 0x000000080b087221 */ /* 0x004fe20000000000 */
[----:B------:R-:W-:Y:S06]  /*0b70*/  @P0 BRA `(.L_x_10) ;  /* 0xfffffffc006c0947 */ /* 0x000fec000383ffff */
.L_x_9:
[----:B------:R-:W-:Y:S05]  /*0b80*/  @!P2 BRA `(.L_x_8) ;  /* 0x0000000000c4a947 */ /* 0x000fea0003800000 */
[----:B------:R-:W-:Y:S02]  /*0b90*/  ISETP.GE.U32.AND P0, PT, R24, 0x8, PT ;  /* 0x000000081800780c */ /* 0x000fe40003f06070 */
[----:B------:R-:W-:-:S04]  /*0ba0*/  LOP3.LUT R12, R0, 0x7, RZ, 0xc0, !PT ;  /* 0x00000007000c7812 */ /* 0x000fc800078ec0ff */
[----:B------:R-:W-:-:S07]  /*0bb0*/  ISETP.NE.AND P1, PT, R12, RZ, PT ;  /* 0x000000ff0c00720c */ /* 0x000fce0003f25270 */
[----:B------:R-:W-:Y:S06]  /*0bc0*/  @!P0 BRA `(.L_x_11) ;  /* 0x0000000000488947 */ /* 0x000fec0003800000 */
[----:B------:R-:W-:-:S05]  /*0bd0*/  IMAD.WIDE.U32 R6, R9, 0x4, R2 ;  /* 0x0000000409067825 */ /* 0x000fca00078e0002 */
        /* <DEDUP_REMOVED lines=17> */
.L_x_11:
        /* <DEDUP_REMOVED lines=15> */
.L_x_12:
[----:B------:R-:W-:Y:S05]  /*0de0*/  @!P1 BRA `(.L_x_8) ;  /* 0x00000000002c9947 */ /* 0x000fea0003800000 */
[----:B------:R-:W-:Y:S01]  /*0df0*/  IMAD.WIDE.U32 R6, R9, 0x4, R2 ;  /* 0x0000000409067825 */ /* 0x000fe200078e0002 */
[----:B------:R-:W-:-:S04]  /*0e00*/  IADD3 R9, PT, PT, -R10, RZ, RZ ;  /* 0x000000ff0a097210 */ /* 0x000fc80007ffe1ff */
[----:B------:R-:W-:-:S07]  /*0e10*/  MOV R11, R7 ;  /* 0x00000007000b7202 */ /* 0x000fce0000000f00 */
.L_x_13:
[----:B------:R-:W-:-:S06]  /*0e20*/  MOV R7, R11 ;  /* 0x0000000b00077202 */ /* 0x000fcc0000000f00 */
[----:B------:R0:W2:Y:S01]  /*0e30*/  LDG.E R7, desc[UR6][R6.64] ;  /* 0x0000000606077981 */ /* 0x0000a2000c1e1900 */
[----:B------:R-:W-:-:S04]  /*0e40*/  IADD3 R9, PT, PT, R9, 0x1, RZ ;  /* 0x0000000109097810 */ /* 0x000fc80007ffe0ff */
[----:B------:R-:W-:Y:S02]  /*0e50*/  ISETP.NE.AND P0, PT, R9, RZ, PT ;  /* 0x000000ff0900720c */ /* 0x000fe40003f05270 */
[----:B0-----:R-:W-:-:S04]  /*0e60*/  IADD3 R6, P1, PT, R6, 0x4, RZ ;  /* 0x0000000406067810 */ /* 0x001fc80007f3e0ff */
[----:B------:R-:W-:Y:S01]  /*0e70*/  IADD3.X R11, PT, PT, RZ, R11, RZ, P1, !PT ;  /* 0x0000000bff0b7210 */ /* 0x000fe20000ffe4ff */
[----:B--2---:R-:W-:-:S06]  /*0e80*/  FADD R8, R7, R8 ;  /* 0x0000000807087221 */ /* 0x004fcc0000000000 */
[----:B------:R-:W-:Y:S05]  /*0e90*/  @P0 BRA `(.L_x_13) ;  /* 0xfffffffc00e00947 */ /* 0x000fea000383ffff */
.L_x_8:
[----:B------:R-:W-:-:S05]  /*0ea0*/  IMAD.WIDE.U32 R6, R0, 0x4, R2 ;  /* 0x0000000400067825 */ /* 0x000fca00078e0002 */
[----:B------:R1:W-:Y:S02]  /*0eb0*/  STG.E desc[UR6][R6.64], R8 ;  /* 0x0000000806007986 */ /* 0x0003e4000c101906 */
.L_x_7:
[----:B------:R-:W-:Y:S05]  /*0ec0*/  BSYNC.RECONVERGENT B0 ;  /* 0x0000000000007941 */ /* 0x000fea0003800200 */
.L_x_6:
[----:B------:R-:W-:Y:S01]  /*0ed0*/  BAR.SYNC.DEFER_BLOCKING 0x0 ;  /* 0x0000000000007b1d */ /* 0x000fe20000010000 */
[----:B------:R-:W-:-:S06]  /*0ee0*/  IMAD.WIDE R2, R0, 0x4, R2 ;  /* 0x0000000400027825 */ /* 0x000fcc00078e0202 */
[----:B------:R-:W2:Y:S04]  /*0ef0*/  LDG.E R2, desc[UR6][R2.64] ;  /* 0x0000000602027981 */ /* 0x000ea8000c1e1900 */
[----:B-1----:R-:W2:Y:S02]  /*0f00*/  LDG.E R7, desc[UR6][R4.64] ;  /* 0x0000000604077981 */ /* 0x002ea4000c1e1900 */
[----:B--2---:R-:W-:-:S05]  /*0f10*/  FADD R7, R2, R7 ;  /* 0x0000000702077221 */ /* 0x004fca0000000000 */
[----:B------:R-:W-:Y:S01]  /*0f20*/  STG.E desc[UR6][R4.64], R7 ;  /* 0x0000000704007986 */ /* 0x000fe2000c101906 */
[----:B------:R-:W-:Y:S05]  /*0f30*/  EXIT ;  /* 0x000000000000794d */ /* 0x000fea0003800000 */
.L_x_14:
[----:B------:R-:W-:-:S00]  /*0f40*/  BRA `(.L_x_14) ;  /* 0xfffffffc00fc7947 */ /* 0x000fc0000383ffff */
[----:B------:R-:W-:-:S00]  /*0f50*/  NOP ;  /* 0x0000000000007918 */ /* 0x000fc00000000000 */
        /* <DEDUP_REMOVED lines=10> */
.L_x_31:


//--------------------- .text._Z12sumAddNoSyncPKfPfi --------------------------
	.section	.text._Z12sumAddNoSyncPKfPfi,"ax",@progbits
	.align	128
        .global         _Z12sumAddNoSyncPKfPfi
        .type           _Z12sumAddNoSyncPKfPfi,@function
        .size           _Z12sumAddNoSyncPKfPfi,(.L_x_32 - _Z12sumAddNoSyncPKfPfi)
        .other          _Z12sumAddNoSyncPKfPfi,@"STO_CUDA_ENTRY STV_DEFAULT"
_Z12sumAddNoSyncPKfPfi:
.text._Z12sumAddNoSyncPKfPfi:
        /* <DEDUP_REMOVED lines=21> */
.L_x_17:
        /* <DEDUP_REMOVED lines=37> */
.L_x_16:
        /* <DEDUP_REMOVED lines=30> */
.L_x_18:
        /* <DEDUP_REMOVED lines=22> */
.L_x_19:
[----:B------:R-:W-:Y:S05]  /*06e0*/  @!P1 BRA `(.L_x_15) ;  /* 0x0000000000349947 */ /* 0x000fea0003800000 */
[----:B------:R-:W0:Y:S01]  /*06f0*/  LDC.64 R2, c[0x0][0x380] ;  /* 0x0000e000ff027b82 */ /* 0x000e220000000a00 */
[----:B------:R-:W-:Y:S02]  /*0700*/  IADD3 R5, PT, PT, R4, R5, RZ ;  /* 0x0000000504057210 */ /* 0x000fe40007ffe0ff */
[----:B------:R-:W-:-:S03]  /*0710*/  IADD3 R6, PT, PT, -R6, RZ, RZ ;  /* 0x000000ff06067210 */ /* 0x000fc60007ffe1ff */
[----:B0-----:R-:W-:-:S03]  /*0720*/  IMAD.WIDE.U32 R2, R5, 0x4, R2 ;  /* 0x0000000405027825 */ /* 0x001fc600078e0002 */
[----:B------:R-:W-:-:S07]  /*0730*/  MOV R4, R2 ;  /* 0x0000000200047202 */ /* 0x000fce0000000f00 */
.L_x_20:
        /* <DEDUP_REMOVED lines=8> */
.L_x_15:
[----:B------:R-:W0:Y:S01]  /*07c0*/  LDC.64 R2, c[0x0][0x388] ;  /* 0x0000e200ff027b82 */ /* 0x000e220000000a00 */
[----:B------:R-:W-:Y:S01]  /*07d0*/  IADD3 R6, PT, PT, R0, -0x1, RZ ;  /* 0xffffffff00067810 */ /* 0x000fe20007ffe0ff */
[----:B------:R-:W-:Y:S03]  /*07e0*/  BSSY.RECONVERGENT B0, `(.L_x_21) ;  /* 0x0000071000007945 */ /* 0x000fe60003800200 */
[C---:B------:R-:W-:Y:S01]  /*07f0*/  ISETP.NE.AND P1, PT, R7.reuse, R6, PT ;  /* 0x000000060700720c */ /* 0x040fe20003f25270 */
[----:B0-----:R-:W-:-:S05]  /*0800*/  IMAD.WIDE.U32 R4, R7, 0x4, R2 ;  /* 0x0000000407047825 */ /* 0x001fca00078e0002 */
[----:B------:R0:W-:Y:S07]  /*0810*/  STG.E desc[UR6][R4.64], R9 ;  /* 0x0000000904007986 */ /* 0x0001ee000c101906 */
[----:B------:R-:W-:Y:S05]  /*0820*/  @!P1 BRA `(.L_x_22) ;  /* 0x00000000000c9947 */ /* 0x000fea0003800000 */
[----:B------:R-:W-:-:S05]  /*0830*/  IMAD.WIDE R2, R0, 0x4, R2 ;  /* 0x0000000400027825 */ /* 0x000fca00078e0202 */
[----:B------:R1:W5:Y:S01]  /*0840*/  LDG.E R8, desc[UR6][R2.64] ;  /* 0x0000000602087981 */ /* 0x000362000c1e1900 */
[----:B------:R-:W-:Y:S05]  /*0850*/  BRA `(.L_x_23) ;  /* 0x0000000400a47947 */ /* 0x000fea0003800000 */
.L_x_22:
        /* <DEDUP_REMOVED lines=15> */
.L_x_26:
        /* <DEDUP_REMOVED lines=37> */
.L_x_25:
        /* <DEDUP_REMOVED lines=23> */
.L_x_27:
        /* <DEDUP_REMOVED lines=15> */
.L_x_28:
[----:B------:R-:W-:Y:S05]  /*0e00*/  @!P1 BRA `(.L_x_24) ;  /* 0x00000000002c9947 */ /* 0x000fea0003800000 */
[----:B------:R-:W-:Y:S01]  /*0e10*/  IMAD.WIDE.U32 R6, R9, 0x4, R2 ;  /* 0x0000000409067825 */ /* 0x000fe200078e0002 */
[----:B------:R-:W-:-:S04]  /*0e20*/  IADD3 R9, PT, PT, -R10, RZ, RZ ;  /* 0x000000ff0a097210 */ /* 0x000fc80007ffe1ff */
[----:B------:R-:W-:-:S07]  /*0e30*/  MOV R11, R7 ;  /* 0x00000007000b7202 */ /* 0x000fce0000000f00 */
.L_x_29:
        /* <DEDUP_REMOVED lines=8> */
.L_x_24:
[----:B------:R-:W-:-:S05]  /*0ec0*/  IMAD.WIDE.U32 R2, R0, 0x4, R2 ;  /* 0x0000000400027825 */ /* 0x000fca00078e0002 */
[----:B------:R2:W-:Y:S04]  /*0ed0*/  STG.E desc[UR6][R2.64], R8 ;  /* 0x0000000802007986 */ /* 0x0005e8000c101906 */
[----:B0-----:R2:W5:Y:S02]  /*0ee0*/  LDG.E R9, desc[UR6][R4.64] ;  /* 0x0000000604097981 */ /* 0x001564000c1e1900 */
.L_x_23:
[----:B------:R-:W-:Y:S05]  /*0ef0*/  BSYNC.RECONVERGENT B0 ;  /* 0x0000000000007941 */ /* 0x000fea0003800200 */
.L_x_21:
[----:B0----5:R-:W-:-:S05]  /*0f00*/  FADD R9, R8, R9 ;  /* 0x0000000908097221 */ /* 0x021fca0000000000 */
[----:B------:R-:W-:Y:S01]  /*0f10*/  STG.E desc[UR6][R4.64], R9 ;  /* 0x0000000904007986 */ /* 0x000fe2000c101906 */
[----:B------:R-:W-:Y:S05]  /*0f20*/  EXIT ;  /* 0x000000000000794d */ /* 0x000fea0003800000 */
.L_x_30:
        /* <DEDUP_REMOVED lines=13> */
.L_x_32:


//--------------------- .nv.shared.reserved.0     --------------------------
	.section	.nv.shared.reserved.0,"aw",@nobits
	.weak		__nv_reservedSMEM_offset_0_alias
	.size		__nv_reservedSMEM_offset_0_alias, 0, 64
	.other		__nv_reservedSMEM_offset_0_alias,@"STO_CUDA_RESERVED_SHARED STV_DEFAULT"
__nv_reservedSMEM_offset_0_alias:
	.zero		0
	.zero		64


//--------------------- .nv.constant0._Z10sumAddSyncPKfPfi --------------------------
	.section	.nv.constant0._Z10sumAddSyncPKfPfi,"a",@progbits
	.sectionflags	@""
	.align	4
.nv.constant0._Z10sumAddSyncPKfPfi:
	.zero		916


//--------------------- .nv.constant0._Z12sumAddNoSyncPKfPfi --------------------------
	.section	.nv.constant0._Z12sumAddNoSyncPKfPfi,"a",@progbits
	.sectionflags	@""
	.align	4
.nv.constant0._Z12sumAddNoSyncPKfPfi:
	.zero		916


//--------------------- SYMBOLS --------------------------

	.type		.nv.reservedSmem.offset0,@object
	.size		.nv.reservedSmem.offset0,0x4
